//
// Generated by NVIDIA NVVM Compiler
//
// Compiler Build ID: CL-36424714
// Cuda compilation tools, release 13.0, V13.0.88
// Based on NVVM 20.0.0
//

.version 9.0
.target sm_100
.address_size 64

	// .globl	floyd_warshall_phase1
// _ZZ21floyd_warshall_phase1E6s_dist has been demoted
// _ZZ25floyd_warshall_phase2_rowE7s_pivot has been demoted
// _ZZ25floyd_warshall_phase2_colE7s_pivot has been demoted
// _ZZ21floyd_warshall_phase3E5s_row has been demoted
// _ZZ21floyd_warshall_phase3E5s_col has been demoted

.visible .entry floyd_warshall_phase1(
	.param .u64 .ptr .align 1 floyd_warshall_phase1_param_0,
	.param .u32 floyd_warshall_phase1_param_1,
	.param .u32 floyd_warshall_phase1_param_2,
	.param .u32 floyd_warshall_phase1_param_3
)
{
	.reg .pred 	%p<9>;
	.reg .b32 	%r<26>;
	.reg .b32 	%f<10>;
	.reg .b64 	%rd<5>;
	// demoted variable
	.shared .align 4 .b8 _ZZ21floyd_warshall_phase1E6s_dist[4096];
	ld.param.u64 	%rd2, [floyd_warshall_phase1_param_0];
	ld.param.u32 	%r8, [floyd_warshall_phase1_param_1];
	ld.param.u32 	%r7, [floyd_warshall_phase1_param_2];
	ld.param.u32 	%r10, [floyd_warshall_phase1_param_3];
	cvta.to.global.u64 	%rd3, %rd2;
	mov.u32 	%r1, %tid.x;
	mov.u32 	%r2, %tid.y;
	shl.b32 	%r3, %r10, 5;
	add.s32 	%r11, %r3, %r2;
	add.s32 	%r12, %r3, %r1;
	max.s32 	%r14, %r11, %r12;
	setp.lt.s32 	%p1, %r14, %r8;
	setp.ge.s32 	%p2, %r14, %r8;
	mad.lo.s32 	%r15, %r11, %r8, %r12;
	mul.wide.s32 	%rd4, %r15, 4;
	add.s64 	%rd1, %rd3, %rd4;
	mov.f32 	%f9, 0f7F7FFFFF;
	@%p2 bra 	$L__BB0_2;
	ld.global.f32 	%f9, [%rd1];
$L__BB0_2:
	shl.b32 	%r16, %r2, 7;
	mov.u32 	%r17, _ZZ21floyd_warshall_phase1E6s_dist;
	add.s32 	%r4, %r17, %r16;
	shl.b32 	%r18, %r1, 2;
	add.s32 	%r5, %r4, %r18;
	st.shared.f32 	[%r5], %f9;
	bar.sync 	0;
	sub.s32 	%r6, %r7, %r3;
	setp.gt.u32 	%p3, %r6, 31;
	@%p3 bra 	$L__BB0_6;
	shl.b32 	%r19, %r6, 2;
	add.s32 	%r20, %r4, %r19;
	ld.shared.f32 	%f3, [%r20];
	shl.b32 	%r21, %r6, 7;
	add.s32 	%r23, %r17, %r21;
	add.s32 	%r25, %r23, %r18;
	ld.shared.f32 	%f7, [%r25];
	setp.geu.f32 	%p4, %f3, 0f7F7FFFFF;
	setp.geu.f32 	%p5, %f7, 0f7F7FFFFF;
	or.pred  	%p6, %p4, %p5;
	@%p6 bra 	$L__BB0_6;
	add.f32 	%f5, %f3, %f7;
	setp.geu.f32 	%p7, %f5, %f9;
	@%p7 bra 	$L__BB0_6;
	st.shared.f32 	[%r5], %f5;
$L__BB0_6:
	bar.sync 	0;
	not.pred 	%p8, %p1;
	@%p8 bra 	$L__BB0_8;
	ld.shared.f32 	%f8, [%r5];
	st.global.f32 	[%rd1], %f8;
$L__BB0_8:
	ret;

}
	// .globl	floyd_warshall_phase2_row
.visible .entry floyd_warshall_phase2_row(
	.param .u64 .ptr .align 1 floyd_warshall_phase2_row_param_0,
	.param .u32 floyd_warshall_phase2_row_param_1,
	.param .u32 floyd_warshall_phase2_row_param_2,
	.param .u32 floyd_warshall_phase2_row_param_3
)
{
	.reg .pred 	%p<13>;
	.reg .b32 	%r<26>;
	.reg .b32 	%f<17>;
	.reg .b64 	%rd<9>;
	// demoted variable
	.shared .align 4 .b8 _ZZ25floyd_warshall_phase2_rowE7s_pivot[4096];
	ld.param.u64 	%rd3, [floyd_warshall_phase2_row_param_0];
	ld.param.u32 	%r10, [floyd_warshall_phase2_row_param_1];
	ld.param.u32 	%r11, [floyd_warshall_phase2_row_param_2];
	ld.param.u32 	%r12, [floyd_warshall_phase2_row_param_3];
	cvta.to.global.u64 	%rd1, %rd3;
	mov.u32 	%r1, %tid.x;
	mov.u32 	%r2, %tid.y;
	shl.b32 	%r3, %r12, 5;
	mov.u32 	%r4, %ctaid.x;
	setp.eq.s32 	%p2, %r4, %r12;
	@%p2 bra 	$L__BB1_10;
	shl.b32 	%r13, %r4, 5;
	add.s32 	%r5, %r3, %r2;
	add.s32 	%r6, %r13, %r1;
	add.s32 	%r7, %r3, %r1;
	max.s32 	%r15, %r5, %r7;
	setp.ge.s32 	%p3, %r15, %r10;
	mov.f32 	%f14, 0f7F7FFFFF;
	@%p3 bra 	$L__BB1_3;
	mad.lo.s32 	%r16, %r5, %r10, %r7;
	mul.wide.s32 	%rd4, %r16, 4;
	add.s64 	%rd5, %rd1, %rd4;
	ld.global.f32 	%f14, [%rd5];
$L__BB1_3:
	shl.b32 	%r17, %r2, 7;
	mov.u32 	%r18, _ZZ25floyd_warshall_phase2_rowE7s_pivot;
	add.s32 	%r8, %r18, %r17;
	shl.b32 	%r19, %r1, 2;
	add.s32 	%r20, %r8, %r19;
	st.shared.f32 	[%r20], %f14;
	max.s32 	%r21, %r5, %r6;
	setp.lt.s32 	%p1, %r21, %r10;
	setp.ge.s32 	%p4, %r21, %r10;
	mad.lo.s32 	%r22, %r5, %r10, %r6;
	mul.wide.s32 	%rd6, %r22, 4;
	add.s64 	%rd2, %rd1, %rd6;
	mov.f32 	%f16, 0f7F7FFFFF;
	@%p4 bra 	$L__BB1_5;
	ld.global.f32 	%f16, [%rd2];
$L__BB1_5:
	bar.sync 	0;
	sub.s32 	%r9, %r11, %r3;
	setp.gt.u32 	%p5, %r9, 31;
	@%p5 bra 	$L__BB1_8;
	shl.b32 	%r23, %r9, 2;
	add.s32 	%r24, %r8, %r23;
	ld.shared.f32 	%f11, [%r24];
	mad.lo.s32 	%r25, %r11, %r10, %r6;
	mul.wide.s32 	%rd7, %r25, 4;
	add.s64 	%rd8, %rd1, %rd7;
	ld.global.f32 	%f12, [%rd8];
	setp.geu.f32 	%p6, %f11, 0f7F7FFFFF;
	not.pred 	%p7, %p1;
	or.pred  	%p8, %p7, %p6;
	setp.geu.f32 	%p9, %f12, 0f7F7FFFFF;
	or.pred  	%p10, %p8, %p9;
	@%p10 bra 	$L__BB1_8;
	add.f32 	%f13, %f11, %f12;
	setp.lt.f32 	%p11, %f13, %f16;
	selp.f32 	%f16, %f13, %f16, %p11;
$L__BB1_8:
	not.pred 	%p12, %p1;
	@%p12 bra 	$L__BB1_10;
	st.global.f32 	[%rd2], %f16;
$L__BB1_10:
	ret;

}
	// .globl	floyd_warshall_phase2_col
.visible .entry floyd_warshall_phase2_col(
	.param .u64 .ptr .align 1 floyd_warshall_phase2_col_param_0,
	.param .u32 floyd_warshall_phase2_col_param_1,
	.param .u32 floyd_warshall_phase2_col_param_2,
	.param .u32 floyd_warshall_phase2_col_param_3
)
{
	.reg .pred 	%p<13>;
	.reg .b32 	%r<30>;
	.reg .b32 	%f<17>;
	.reg .b64 	%rd<9>;
	// demoted variable
	.shared .align 4 .b8 _ZZ25floyd_warshall_phase2_colE7s_pivot[4096];
	ld.param.u64 	%rd3, [floyd_warshall_phase2_col_param_0];
	ld.param.u32 	%r10, [floyd_warshall_phase2_col_param_1];
	ld.param.u32 	%r11, [floyd_warshall_phase2_col_param_2];
	ld.param.u32 	%r12, [floyd_warshall_phase2_col_param_3];
	cvta.to.global.u64 	%rd1, %rd3;
	mov.u32 	%r1, %tid.x;
	mov.u32 	%r2, %tid.y;
	shl.b32 	%r3, %r12, 5;
	mov.u32 	%r4, %ctaid.x;
	setp.eq.s32 	%p2, %r4, %r12;
	@%p2 bra 	$L__BB2_10;
	shl.b32 	%r5, %r4, 5;
	add.s32 	%r6, %r3, %r1;
	add.s32 	%r7, %r3, %r2;
	max.s32 	%r14, %r7, %r6;
	setp.ge.s32 	%p3, %r14, %r10;
	mov.f32 	%f14, 0f7F7FFFFF;
	@%p3 bra 	$L__BB2_3;
	mad.lo.s32 	%r15, %r7, %r10, %r6;
	mul.wide.s32 	%rd4, %r15, 4;
	add.s64 	%rd5, %rd1, %rd4;
	ld.global.f32 	%f14, [%rd5];
$L__BB2_3:
	add.s32 	%r16, %r5, %r2;
	shl.b32 	%r17, %r2, 7;
	mov.u32 	%r18, _ZZ25floyd_warshall_phase2_colE7s_pivot;
	add.s32 	%r19, %r18, %r17;
	shl.b32 	%r20, %r1, 2;
	add.s32 	%r21, %r19, %r20;
	st.shared.f32 	[%r21], %f14;
	max.s32 	%r22, %r16, %r6;
	setp.lt.s32 	%p1, %r22, %r10;
	setp.ge.s32 	%p4, %r22, %r10;
	mul.lo.s32 	%r8, %r10, %r16;
	add.s32 	%r23, %r6, %r8;
	mul.wide.s32 	%rd6, %r23, 4;
	add.s64 	%rd2, %rd1, %rd6;
	mov.f32 	%f16, 0f7F7FFFFF;
	@%p4 bra 	$L__BB2_5;
	ld.global.f32 	%f16, [%rd2];
$L__BB2_5:
	bar.sync 	0;
	sub.s32 	%r9, %r11, %r3;
	setp.gt.u32 	%p5, %r9, 31;
	@%p5 bra 	$L__BB2_8;
	add.s32 	%r24, %r8, %r11;
	mul.wide.s32 	%rd7, %r24, 4;
	add.s64 	%rd8, %rd1, %rd7;
	ld.global.f32 	%f11, [%rd8];
	shl.b32 	%r25, %r9, 7;
	add.s32 	%r27, %r18, %r25;
	add.s32 	%r29, %r27, %r20;
	ld.shared.f32 	%f12, [%r29];
	setp.geu.f32 	%p6, %f11, 0f7F7FFFFF;
	not.pred 	%p7, %p1;
	or.pred  	%p8, %p7, %p6;
	setp.geu.f32 	%p9, %f12, 0f7F7FFFFF;
	or.pred  	%p10, %p8, %p9;
	@%p10 bra 	$L__BB2_8;
	add.f32 	%f13, %f11, %f12;
	setp.lt.f32 	%p11, %f13, %f16;
	selp.f32 	%f16, %f13, %f16, %p11;
$L__BB2_8:
	not.pred 	%p12, %p1;
	@%p12 bra 	$L__BB2_10;
	st.global.f32 	[%rd2], %f16;
$L__BB2_10:
	ret;

}
	// .globl	floyd_warshall_phase3
.visible .entry floyd_warshall_phase3(
	.param .u64 .ptr .align 1 floyd_warshall_phase3_param_0,
	.param .u32 floyd_warshall_phase3_param_1,
	.param .u32 floyd_warshall_phase3_param_2,
	.param .u32 floyd_warshall_phase3_param_3
)
{
	.reg .pred 	%p<14>;
	.reg .b32 	%r<40>;
	.reg .b32 	%f<20>;
	.reg .b64 	%rd<9>;
	// demoted variable
	.shared .align 4 .b8 _ZZ21floyd_warshall_phase3E5s_row[4096];
	// demoted variable
	.shared .align 4 .b8 _ZZ21floyd_warshall_phase3E5s_col[4096];
	ld.param.u64 	%rd3, [floyd_warshall_phase3_param_0];
	ld.param.u32 	%r12, [floyd_warshall_phase3_param_1];
	ld.param.u32 	%r13, [floyd_warshall_phase3_param_2];
	ld.param.u32 	%r14, [floyd_warshall_phase3_param_3];
	cvta.to.global.u64 	%rd1, %rd3;
	mov.u32 	%r1, %tid.x;
	mov.u32 	%r2, %tid.y;
	shl.b32 	%r3, %r14, 5;
	mov.u32 	%r4, %ctaid.y;
	mov.u32 	%r5, %ctaid.x;
	setp.eq.s32 	%p2, %r4, %r14;
	setp.eq.s32 	%p3, %r5, %r14;
	or.pred  	%p4, %p2, %p3;
	@%p4 bra 	$L__BB3_12;
	shl.b32 	%r15, %r4, 5;
	shl.b32 	%r16, %r5, 5;
	add.s32 	%r6, %r15, %r2;
	add.s32 	%r7, %r16, %r1;
	add.s32 	%r8, %r3, %r1;
	max.s32 	%r18, %r6, %r8;
	setp.ge.s32 	%p5, %r18, %r12;
	mov.f32 	%f16, 0f7F7FFFFF;
	@%p5 bra 	$L__BB3_3;
	mad.lo.s32 	%r19, %r12, %r6, %r8;
	mul.wide.s32 	%rd4, %r19, 4;
	add.s64 	%rd5, %rd1, %rd4;
	ld.global.f32 	%f16, [%rd5];
$L__BB3_3:
	shl.b32 	%r20, %r2, 7;
	mov.u32 	%r21, _ZZ21floyd_warshall_phase3E5s_row;
	add.s32 	%r9, %r21, %r20;
	shl.b32 	%r22, %r1, 2;
	add.s32 	%r23, %r9, %r22;
	st.shared.f32 	[%r23], %f16;
	add.s32 	%r10, %r3, %r2;
	max.s32 	%r24, %r10, %r7;
	setp.ge.s32 	%p6, %r24, %r12;
	mov.f32 	%f17, 0f7F7FFFFF;
	@%p6 bra 	$L__BB3_5;
	mad.lo.s32 	%r25, %r10, %r12, %r7;
	mul.wide.s32 	%rd6, %r25, 4;
	add.s64 	%rd7, %rd1, %rd6;
	ld.global.f32 	%f17, [%rd7];
$L__BB3_5:
	mov.u32 	%r27, _ZZ21floyd_warshall_phase3E5s_col;
	add.s32 	%r28, %r27, %r20;
	add.s32 	%r30, %r28, %r22;
	st.shared.f32 	[%r30], %f17;
	bar.sync 	0;
	max.s32 	%r31, %r6, %r7;
	setp.lt.s32 	%p1, %r31, %r12;
	setp.ge.s32 	%p7, %r31, %r12;
	mad.lo.s32 	%r32, %r12, %r6, %r7;
	mul.wide.u32 	%rd8, %r32, 4;
	add.s64 	%rd2, %rd1, %rd8;
	mov.f32 	%f19, 0f7F7FFFFF;
	@%p7 bra 	$L__BB3_7;
	ld.global.f32 	%f19, [%rd2];
$L__BB3_7:
	sub.s32 	%r11, %r13, %r3;
	setp.gt.u32 	%p8, %r11, 31;
	@%p8 bra 	$L__BB3_10;
	shl.b32 	%r33, %r11, 2;
	add.s32 	%r34, %r9, %r33;
	ld.shared.f32 	%f7, [%r34];
	shl.b32 	%r35, %r11, 7;
	add.s32 	%r37, %r27, %r35;
	add.s32 	%r39, %r37, %r22;
	ld.shared.f32 	%f14, [%r39];
	setp.geu.f32 	%p9, %f7, 0f7F7FFFFF;
	setp.geu.f32 	%p10, %f14, 0f7F7FFFFF;
	or.pred  	%p11, %p9, %p10;
	@%p11 bra 	$L__BB3_10;
	add.f32 	%f15, %f7, %f14;
	setp.lt.f32 	%p12, %f15, %f19;
	selp.f32 	%f19, %f15, %f19, %p12;
$L__BB3_10:
	not.pred 	%p13, %p1;
	@%p13 bra 	$L__BB3_12;
	st.global.f32 	[%rd2], %f19;
$L__BB3_12:
	ret;

}


// ===== COMPILED SASS (sm_100) =====

	.target	sm_100

	.elftype	@"ET_EXEC"


//--------------------- .note.nv.tkinfo           --------------------------
	.section	.note.nv.tkinfo,"",@"SHT_NOTE"
	.sectionflags	@"SHF_NOTE_NV_TKINFO"
	.tkinfo
        /*0018*/ 	.word	0x00000002
        /*0030*/ 	.string	""
        /*0030*/ 	.string	"ptxas"
        /*0030*/ 	.string	"Cuda compilation tools, release 13.0, V13.0.88"
        /*0030*/ 	.string	"Build cuda_13.0.r13.0/compiler.36424714_0"
        /*0030*/ 	.string	"-arch sm_100 -m 64 "



//--------------------- .note.nv.cuinfo           --------------------------
	.section	.note.nv.cuinfo,"",@"SHT_NOTE"
	.sectionflags	@"SHF_NOTE_NV_CUINFO"
        /*0018*/ 	.short	0x0002
        /*001a*/ 	.short	0x0064
        /*001c*/ 	.short	0x0082
	.zero		2


//--------------------- .nv.info                  --------------------------
	.section	.nv.info,"",@"SHT_CUDA_INFO"
	.align	4


	//----- nvinfo : EIATTR_REGCOUNT
	.align		4
        /*0000*/ 	.byte	0x04, 0x2f
        /*0002*/ 	.short	(.L_1 - .L_0)
	.align		4
.L_0:
        /*0004*/ 	.word	index@(floyd_warshall_phase1)
        /*0008*/ 	.word	0x0000000d


	//----- nvinfo : EIATTR_FRAME_SIZE
	.align		4
.L_1:
        /*000c*/ 	.byte	0x04, 0x11
        /*000e*/ 	.short	(.L_3 - .L_2)
	.align		4
.L_2:
        /*0010*/ 	.word	index@(floyd_warshall_phase1)
        /*0014*/ 	.word	0x00000000


	//----- nvinfo : EIATTR_REGCOUNT
	.align		4
.L_3:
        /*0018*/ 	.byte	0x04, 0x2f
        /*001a*/ 	.short	(.L_5 - .L_4)
	.align		4
.L_4:
        /*001c*/ 	.word	index@(floyd_warshall_phase2_row)
        /*0020*/ 	.word	0x00000012


	//----- nvinfo : EIATTR_FRAME_SIZE
	.align		4
.L_5:
        /*0024*/ 	.byte	0x04, 0x11
        /*0026*/ 	.short	(.L_7 - .L_6)
	.align		4
.L_6:
        /*0028*/ 	.word	index@(floyd_warshall_phase2_row)
        /*002c*/ 	.word	0x00000000


	//----- nvinfo : EIATTR_REGCOUNT
	.align		4
.L_7:
        /*0030*/ 	.byte	0x04, 0x2f
        /*0032*/ 	.short	(.L_9 - .L_8)
	.align		4
.L_8:
        /*0034*/ 	.word	index@(floyd_warshall_phase2_col)
        /*0038*/ 	.word	0x00000012


	//----- nvinfo : EIATTR_FRAME_SIZE
	.align		4
.L_9:
        /*003c*/ 	.byte	0x04, 0x11
        /*003e*/ 	.short	(.L_11 - .L_10)
	.align		4
.L_10:
        /*0040*/ 	.word	index@(floyd_warshall_phase2_col)
        /*0044*/ 	.word	0x00000000


	//----- nvinfo : EIATTR_REGCOUNT
	.align		4
.L_11:
        /*0048*/ 	.byte	0x04, 0x2f
        /*004a*/ 	.short	(.L_13 - .L_12)
	.align		4
.L_12:
        /*004c*/ 	.word	index@(floyd_warshall_phase3)
        /*0050*/ 	.word	0x00000013


	//----- nvinfo : EIATTR_FRAME_SIZE
	.align		4
.L_13:
        /*0054*/ 	.byte	0x04, 0x11
        /*0056*/ 	.short	(.L_15 - .L_14)
	.align		4
.L_14:
        /*0058*/ 	.word	index@(floyd_warshall_phase3)
        /*005c*/ 	.word	0x00000000


	//----- nvinfo : EIATTR_MIN_STACK_SIZE
	.align		4
.L_15:
        /*0060*/ 	.byte	0x04, 0x12
        /*0062*/ 	.short	(.L_17 - .L_16)
	.align		4
.L_16:
        /*0064*/ 	.word	index@(floyd_warshall_phase3)
        /*0068*/ 	.word	0x00000000


	//----- nvinfo : EIATTR_MIN_STACK_SIZE
	.align		4
.L_17:
        /*006c*/ 	.byte	0x04, 0x12
        /*006e*/ 	.short	(.L_19 - .L_18)
	.align		4
.L_18:
        /*0070*/ 	.word	index@(floyd_warshall_phase2_col)
        /*0074*/ 	.word	0x00000000


	//----- nvinfo : EIATTR_MIN_STACK_SIZE
	.align		4
.L_19:
        /*0078*/ 	.byte	0x04, 0x12
        /*007a*/ 	.short	(.L_21 - .L_20)
	.align		4
.L_20:
        /*007c*/ 	.word	index@(floyd_warshall_phase2_row)
        /*0080*/ 	.word	0x00000000


	//----- nvinfo : EIATTR_MIN_STACK_SIZE
	.align		4
.L_21:
        /*0084*/ 	.byte	0x04, 0x12
        /*0086*/ 	.short	(.L_23 - .L_22)
	.align		4
.L_22:
        /*0088*/ 	.word	index@(floyd_warshall_phase1)
        /*008c*/ 	.word	0x00000000
.L_23:


//--------------------- .nv.compat                --------------------------
	.section	.nv.compat,"",@"SHT_CUDA_COMPAT_INFO"
	.align	4
        /*0000*/ 	.byte	0x02, 0x09, 0x00, 0x00, 0x02, 0x02, 0x01, 0x00, 0x02, 0x05, 0x05, 0x00, 0x03, 0x07, 0x01, 0x01
        /*0010*/ 	.byte	0x02, 0x03, 0x00, 0x00, 0x02, 0x06, 0x01, 0x00, 0x04, 0x0b, 0x08, 0x00, 0x01, 0x00, 0x00, 0x00
        /*0020*/ 	.byte	0x00, 0x00, 0x00, 0x00


//--------------------- .nv.info.floyd_warshall_phase3 --------------------------
	.section	.nv.info.floyd_warshall_phase3,"",@"SHT_CUDA_INFO"
	.sectionflags	@""
	.align	4


	//----- nvinfo : EIATTR_CUDA_API_VERSION
	.align		4
        /*0000*/ 	.byte	0x04, 0x37
        /*0002*/ 	.short	(.L_25 - .L_24)
.L_24:
        /*0004*/ 	.word	0x00000082


	//----- nvinfo : EIATTR_KPARAM_INFO
	.align		4
.L_25:
        /*0008*/ 	.byte	0x04, 0x17
        /*000a*/ 	.short	(.L_27 - .L_26)
.L_26:
        /*000c*/ 	.word	0x00000000
        /*0010*/ 	.short	0x0003
        /*0012*/ 	.short	0x0010
        /*0014*/ 	.byte	0x00, 0xf0, 0x11, 0x00


	//----- nvinfo : EIATTR_KPARAM_INFO
	.align		4
.L_27:
        /*0018*/ 	.byte	0x04, 0x17
        /*001a*/ 	.short	(.L_29 - .L_28)
.L_28:
        /*001c*/ 	.word	0x00000000
        /*0020*/ 	.short	0x0002
        /*0022*/ 	.short	0x000c
        /*0024*/ 	.byte	0x00, 0xf0, 0x11, 0x00


	//----- nvinfo : EIATTR_KPARAM_INFO
	.align		4
.L_29:
        /*0028*/ 	.byte	0x04, 0x17
        /*002a*/ 	.short	(.L_31 - .L_30)
.L_30:
        /*002c*/ 	.word	0x00000000
        /*0030*/ 	.short	0x0001
        /*0032*/ 	.short	0x0008
        /*0034*/ 	.byte	0x00, 0xf0, 0x11, 0x00


	//----- nvinfo : EIATTR_KPARAM_INFO
	.align		4
.L_31:
        /*0038*/ 	.byte	0x04, 0x17
        /*003a*/ 	.short	(.L_33 - .L_32)
.L_32:
        /*003c*/ 	.word	0x00000000
        /*0040*/ 	.short	0x0000
        /*0042*/ 	.short	0x0000
        /*0044*/ 	.byte	0x00, 0xf5, 0x21, 0x00


	//----- nvinfo : EIATTR_SPARSE_MMA_MASK
	.align		4
.L_33:
        /*0048*/ 	.byte	0x03, 0x50
        /*004a*/ 	.short	0x0000


	//----- nvinfo : EIATTR_MAXREG_COUNT
	.align		4
        /*004c*/ 	.byte	0x03, 0x1b
        /*004e*/ 	.short	0x00ff


	//----- nvinfo : EIATTR_NUM_BARRIERS
	.align		4
        /*0050*/ 	.byte	0x02, 0x4c
        /*0052*/ 	.byte	0x01
	.zero		1


	//----- nvinfo : EIATTR_MERCURY_ISA_VERSION
	.align		4
        /*0054*/ 	.byte	0x03, 0x5f
        /*0056*/ 	.short	0x0101


	//----- nvinfo : EIATTR_VRC_CTA_INIT_COUNT
	.align		4
        /*0058*/ 	.byte	0x02, 0x4a
	.zero		1
	.zero		1


	//----- nvinfo : EIATTR_EXIT_INSTR_OFFSETS
	.align		4
        /*005c*/ 	.byte	0x04, 0x1c
        /*005e*/ 	.short	(.L_35 - .L_34)


	//   ....[0]....
.L_34:
        /*0060*/ 	.word	0x00000060


	//   ....[1]....
        /*0064*/ 	.word	0x000003e0


	//   ....[2]....
        /*0068*/ 	.word	0x00000400


	//----- nvinfo : EIATTR_CBANK_PARAM_SIZE
	.align		4
.L_35:
        /*006c*/ 	.byte	0x03, 0x19
        /*006e*/ 	.short	0x0014


	//----- nvinfo : EIATTR_PARAM_CBANK
	.align		4
        /*0070*/ 	.byte	0x04, 0x0a
        /*0072*/ 	.short	(.L_37 - .L_36)
	.align		4
.L_36:
        /*0074*/ 	.word	index@(.nv.constant0.floyd_warshall_phase3)
        /*0078*/ 	.short	0x0380
        /*007a*/ 	.short	0x0014


	//----- nvinfo : EIATTR_SW_WAR
	.align		4
.L_37:
        /*007c*/ 	.byte	0x04, 0x36
        /*007e*/ 	.short	(.L_39 - .L_38)
.L_38:
        /*0080*/ 	.word	0x00000008
.L_39:


//--------------------- .nv.info.floyd_warshall_phase2_col --------------------------
	.section	.nv.info.floyd_warshall_phase2_col,"",@"SHT_CUDA_INFO"
	.sectionflags	@""
	.align	4


	//----- nvinfo : EIATTR_CUDA_API_VERSION
	.align		4
        /*0000*/ 	.byte	0x04, 0x37
        /*0002*/ 	.short	(.L_41 - .L_40)
.L_40:
        /*0004*/ 	.word	0x00000082


	//----- nvinfo : EIATTR_KPARAM_INFO
	.align		4
.L_41:
        /*0008*/ 	.byte	0x04, 0x17
        /*000a*/ 	.short	(.L_43 - .L_42)
.L_42:
        /*000c*/ 	.word	0x00000000
        /*0010*/ 	.short	0x0003
        /*0012*/ 	.short	0x0010
        /*0014*/ 	.byte	0x00, 0xf0, 0x11, 0x00


	//----- nvinfo : EIATTR_KPARAM_INFO
	.align		4
.L_43:
        /*0018*/ 	.byte	0x04, 0x17
        /*001a*/ 	.short	(.L_45 - .L_44)
.L_44:
        /*001c*/ 	.word	0x00000000
        /*0020*/ 	.short	0x0002
        /*0022*/ 	.short	0x000c
        /*0024*/ 	.byte	0x00, 0xf0, 0x11, 0x00


	//----- nvinfo : EIATTR_KPARAM_INFO
	.align		4
.L_45:
        /*0028*/ 	.byte	0x04, 0x17
        /*002a*/ 	.short	(.L_47 - .L_46)
.L_46:
        /*002c*/ 	.word	0x00000000
        /*0030*/ 	.short	0x0001
        /*0032*/ 	.short	0x0008
        /*0034*/ 	.byte	0x00, 0xf0, 0x11, 0x00


	//----- nvinfo : EIATTR_KPARAM_INFO
	.align		4
.L_47:
        /*0038*/ 	.byte	0x04, 0x17
        /*003a*/ 	.short	(.L_49 - .L_48)
.L_48:
        /*003c*/ 	.word	0x00000000
        /*0040*/ 	.short	0x0000
        /*0042*/ 	.short	0x0000
        /*0044*/ 	.byte	0x00, 0xf5, 0x21, 0x00


	//----- nvinfo : EIATTR_SPARSE_MMA_MASK
	.align		4
.L_49:
        /*0048*/ 	.byte	0x03, 0x50
        /*004a*/ 	.short	0x0000


	//----- nvinfo : EIATTR_MAXREG_COUNT
	.align		4
        /*004c*/ 	.byte	0x03, 0x1b
        /*004e*/ 	.short	0x00ff


	//----- nvinfo : EIATTR_NUM_BARRIERS
	.align		4
        /*0050*/ 	.byte	0x02, 0x4c
        /*0052*/ 	.byte	0x01
	.zero		1


	//----- nvinfo : EIATTR_MERCURY_ISA_VERSION
	.align		4
        /*0054*/ 	.byte	0x03, 0x5f
        /*0056*/ 	.short	0x0101


	//----- nvinfo : EIATTR_VRC_CTA_INIT_COUNT
	.align		4
        /*0058*/ 	.byte	0x02, 0x4a
	.zero		1
	.zero		1


	//----- nvinfo : EIATTR_EXIT_INSTR_OFFSETS
	.align		4
        /*005c*/ 	.byte	0x04, 0x1c
        /*005e*/ 	.short	(.L_51 - .L_50)


	//   ....[0]....
.L_50:
        /*0060*/ 	.word	0x00000040


	//   ....[1]....
        /*0064*/ 	.word	0x00000320


	//   ....[2]....
        /*0068*/ 	.word	0x00000340


	//----- nvinfo : EIATTR_CBANK_PARAM_SIZE
	.align		4
.L_51:
        /*006c*/ 	.byte	0x03, 0x19
        /*006e*/ 	.short	0x0014


	//----- nvinfo : EIATTR_PARAM_CBANK
	.align		4
        /*0070*/ 	.byte	0x04, 0x0a
        /*0072*/ 	.short	(.L_53 - .L_52)
	.align		4
.L_52:
        /*0074*/ 	.word	index@(.nv.constant0.floyd_warshall_phase2_col)
        /*0078*/ 	.short	0x0380
        /*007a*/ 	.short	0x0014


	//----- nvinfo : EIATTR_SW_WAR
	.align		4
.L_53:
        /*007c*/ 	.byte	0x04, 0x36
        /*007e*/ 	.short	(.L_55 - .L_54)
.L_54:
        /*0080*/ 	.word	0x00000008
.L_55:


//--------------------- .nv.info.floyd_warshall_phase2_row --------------------------
	.section	.nv.info.floyd_warshall_phase2_row,"",@"SHT_CUDA_INFO"
	.sectionflags	@""
	.align	4


	//----- nvinfo : EIATTR_CUDA_API_VERSION
	.align		4
        /*0000*/ 	.byte	0x04, 0x37
        /*0002*/ 	.short	(.L_57 - .L_56)
.L_56:
        /*0004*/ 	.word	0x00000082


	//----- nvinfo : EIATTR_KPARAM_INFO
	.align		4
.L_57:
        /*0008*/ 	.byte	0x04, 0x17
        /*000a*/ 	.short	(.L_59 - .L_58)
.L_58:
        /*000c*/ 	.word	0x00000000
        /*0010*/ 	.short	0x0003
        /*0012*/ 	.short	0x0010
        /*0014*/ 	.byte	0x00, 0xf0, 0x11, 0x00


	//----- nvinfo : EIATTR_KPARAM_INFO
	.align		4
.L_59:
        /*0018*/ 	.byte	0x04, 0x17
        /*001a*/ 	.short	(.L_61 - .L_60)
.L_60:
        /*001c*/ 	.word	0x00000000
        /*0020*/ 	.short	0x0002
        /*0022*/ 	.short	0x000c
        /*0024*/ 	.byte	0x00, 0xf0, 0x11, 0x00


	//----- nvinfo : EIATTR_KPARAM_INFO
	.align		4
.L_61:
        /*0028*/ 	.byte	0x04, 0x17
        /*002a*/ 	.short	(.L_63 - .L_62)
.L_62:
        /*002c*/ 	.word	0x00000000
        /*0030*/ 	.short	0x0001
        /*0032*/ 	.short	0x0008
        /*0034*/ 	.byte	0x00, 0xf0, 0x11, 0x00


	//----- nvinfo : EIATTR_KPARAM_INFO
	.align		4
.L_63:
        /*0038*/ 	.byte	0x04, 0x17
        /*003a*/ 	.short	(.L_65 - .L_64)
.L_64:
        /*003c*/ 	.word	0x00000000
        /*0040*/ 	.short	0x0000
        /*0042*/ 	.short	0x0000
        /*0044*/ 	.byte	0x00, 0xf5, 0x21, 0x00


	//----- nvinfo : EIATTR_SPARSE_MMA_MASK
	.align		4
.L_65:
        /*0048*/ 	.byte	0x03, 0x50
        /*004a*/ 	.short	0x0000


	//----- nvinfo : EIATTR_MAXREG_COUNT
	.align		4
        /*004c*/ 	.byte	0x03, 0x1b
        /*004e*/ 	.short	0x00ff


	//----- nvinfo : EIATTR_NUM_BARRIERS
	.align		4
        /*0050*/ 	.byte	0x02, 0x4c
        /*0052*/ 	.byte	0x01
	.zero		1


	//----- nvinfo : EIATTR_MERCURY_ISA_VERSION
	.align		4
        /*0054*/ 	.byte	0x03, 0x5f
        /*0056*/ 	.short	0x0101


	//----- nvinfo : EIATTR_VRC_CTA_INIT_COUNT
	.align		4
        /*0058*/ 	.byte	0x02, 0x4a
	.zero		1
	.zero		1


	//----- nvinfo : EIATTR_EXIT_INSTR_OFFSETS
	.align		4
        /*005c*/ 	.byte	0x04, 0x1c
        /*005e*/ 	.short	(.L_67 - .L_66)


	//   ....[0]....
.L_66:
        /*0060*/ 	.word	0x00000040


	//   ....[1]....
        /*0064*/ 	.word	0x00000310


	//   ....[2]....
        /*0068*/ 	.word	0x00000330


	//----- nvinfo : EIATTR_CBANK_PARAM_SIZE
	.align		4
.L_67:
        /*006c*/ 	.byte	0x03, 0x19
        /*006e*/ 	.short	0x0014


	//----- nvinfo : EIATTR_PARAM_CBANK
	.align		4
        /*0070*/ 	.byte	0x04, 0x0a
        /*0072*/ 	.short	(.L_69 - .L_68)
	.align		4
.L_68:
        /*0074*/ 	.word	index@(.nv.constant0.floyd_warshall_phase2_row)
        /*0078*/ 	.short	0x0380
        /*007a*/ 	.short	0x0014


	//----- nvinfo : EIATTR_SW_WAR
	.align		4
.L_69:
        /*007c*/ 	.byte	0x04, 0x36
        /*007e*/ 	.short	(.L_71 - .L_70)
.L_70:
        /*0080*/ 	.word	0x00000008
.L_71:


//--------------------- .nv.info.floyd_warshall_phase1 --------------------------
	.section	.nv.info.floyd_warshall_phase1,"",@"SHT_CUDA_INFO"
	.sectionflags	@""
	.align	4


	//----- nvinfo : EIATTR_CUDA_API_VERSION
	.align		4
        /*0000*/ 	.byte	0x04, 0x37
        /*0002*/ 	.short	(.L_73 - .L_72)
.L_72:
        /*0004*/ 	.word	0x00000082


	//----- nvinfo : EIATTR_KPARAM_INFO
	.align		4
.L_73:
        /*0008*/ 	.byte	0x04, 0x17
        /*000a*/ 	.short	(.L_75 - .L_74)
.L_74:
        /*000c*/ 	.word	0x00000000
        /*0010*/ 	.short	0x0003
        /*0012*/ 	.short	0x0010
        /*0014*/ 	.byte	0x00, 0xf0, 0x11, 0x00


	//----- nvinfo : EIATTR_KPARAM_INFO
	.align		4
.L_75:
        /*0018*/ 	.byte	0x04, 0x17
        /*001a*/ 	.short	(.L_77 - .L_76)
.L_76:
        /*001c*/ 	.word	0x00000000
        /*0020*/ 	.short	0x0002
        /*0022*/ 	.short	0x000c
        /*0024*/ 	.byte	0x00, 0xf0, 0x11, 0x00


	//----- nvinfo : EIATTR_KPARAM_INFO
	.align		4
.L_77:
        /*0028*/ 	.byte	0x04, 0x17
        /*002a*/ 	.short	(.L_79 - .L_78)
.L_78:
        /*002c*/ 	.word	0x00000000
        /*0030*/ 	.short	0x0001
        /*0032*/ 	.short	0x0008
        /*0034*/ 	.byte	0x00, 0xf0, 0x11, 0x00


	//----- nvinfo : EIATTR_KPARAM_INFO
	.align		4
.L_79:
        /*0038*/ 	.byte	0x04, 0x17
        /*003a*/ 	.short	(.L_81 - .L_80)
.L_80:
        /*003c*/ 	.word	0x00000000
        /*0040*/ 	.short	0x0000
        /*0042*/ 	.short	0x0000
        /*0044*/ 	.byte	0x00, 0xf5, 0x21, 0x00


	//----- nvinfo : EIATTR_SPARSE_MMA_MASK
	.align		4
.L_81:
        /*0048*/ 	.byte	0x03, 0x50
        /*004a*/ 	.short	0x0000


	//----- nvinfo : EIATTR_MAXREG_COUNT
	.align		4
        /*004c*/ 	.byte	0x03, 0x1b
        /*004e*/ 	.short	0x00ff


	//----- nvinfo : EIATTR_NUM_BARRIERS
	.align		4
        /*0050*/ 	.byte	0x02, 0x4c
        /*0052*/ 	.byte	0x01
	.zero		1


	//----- nvinfo : EIATTR_MERCURY_ISA_VERSION
	.align		4
        /*0054*/ 	.byte	0x03, 0x5f
        /*0056*/ 	.short	0x0101


	//----- nvinfo : EIATTR_VRC_CTA_INIT_COUNT
	.align		4
        /*0058*/ 	.byte	0x02, 0x4a
	.zero		1
	.zero		1


	//----- nvinfo : EIATTR_EXIT_INSTR_OFFSETS
	.align		4
        /*005c*/ 	.byte	0x04, 0x1c
        /*005e*/ 	.short	(.L_83 - .L_82)


	//   ....[0]....
.L_82:
        /*0060*/ 	.word	0x000002a0


	//   ....[1]....
        /*0064*/ 	.word	0x000002d0


	//----- nvinfo : EIATTR_CRS_STACK_SIZE
	.align		4
.L_83:
        /*0068*/ 	.byte	0x04, 0x1e
        /*006a*/ 	.short	(.L_85 - .L_84)
.L_84:
        /*006c*/ 	.word	0x00000000


	//----- nvinfo : EIATTR_CBANK_PARAM_SIZE
	.align		4
.L_85:
        /*0070*/ 	.byte	0x03, 0x19
        /*0072*/ 	.short	0x0014


	//----- nvinfo : EIATTR_PARAM_CBANK
	.align		4
        /*0074*/ 	.byte	0x04, 0x0a
        /*0076*/ 	.short	(.L_87 - .L_86)
	.align		4
.L_86:
        /*0078*/ 	.word	index@(.nv.constant0.floyd_warshall_phase1)
        /*007c*/ 	.short	0x0380
        /*007e*/ 	.short	0x0014


	//----- nvinfo : EIATTR_SW_WAR
	.align		4
.L_87:
        /*0080*/ 	.byte	0x04, 0x36
        /*0082*/ 	.short	(.L_89 - .L_88)
.L_88:
        /*0084*/ 	.word	0x00000008
.L_89:


//--------------------- .nv.callgraph             --------------------------
	.section	.nv.callgraph,"",@"SHT_CUDA_CALLGRAPH"
	.align	4
	.sectionentsize	8
	.align		4
        /*0000*/ 	.word	0x00000000
	.align		4
        /*0004*/ 	.word	0xffffffff
	.align		4
        /*0008*/ 	.word	0x00000000
	.align		4
        /*000c*/ 	.word	0xfffffffe
	.align		4
        /*0010*/ 	.word	0x00000000
	.align		4
        /*0014*/ 	.word	0xfffffffd
	.align		4
        /*0018*/ 	.word	0x00000000
	.align		4
        /*001c*/ 	.word	0xfffffffc


//--------------------- .text.floyd_warshall_phase3 --------------------------
	.section	.text.floyd_warshall_phase3,"ax",@progbits
	.align	128
        .global         floyd_warshall_phase3
        .type           floyd_warshall_phase3,@function
        .size           floyd_warshall_phase3,(.L_x_9 - floyd_warshall_phase3)
        .other          floyd_warshall_phase3,@"STO_CUDA_ENTRY STV_DEFAULT"
floyd_warshall_phase3:
.text.floyd_warshall_phase3:
[----:B------:R-:W-:Y:S01]  /*0000*/  LDC R1, c[0x0][0x37c] ;  /* 0x0000df00ff017b82 */ /* 0x000fe20000000800 */
[----:B------:R-:W0:Y:S07]  /*0010*/  S2R R11, SR_CTAID.X ;  /* 0x00000000000b7919 */ /* 0x000e2e0000002500 */
[----:B------:R-:W0:Y:S01]  /*0020*/  LDC R5, c[0x0][0x390] ;  /* 0x0000e400ff057b82 */ /* 0x000e220000000800 */
[----:B------:R-:W1:Y:S01]  /*0030*/  S2R R4, SR_CTAID.Y ;  /* 0x0000000000047919 */ /* 0x000e620000002600 */
[----:B0-----:R-:W-:-:S04]  /*0040*/  ISETP.NE.AND P0, PT, R11, R5, PT ;  /* 0x000000050b00720c */ /* 0x001fc80003f05270 */
[----:B-1----:R-:W-:-:S13]  /*0050*/  ISETP.EQ.OR P0, PT, R4, R5, !P0 ;  /* 0x000000050400720c */ /* 0x002fda0004702670 */
[----:B------:R-:W-:Y:S05]  /*0060*/  @P0 EXIT ;  /* 0x000000000000094d */ /* 0x000fea0003800000 */
[----:B------:R-:W0:Y:S01]  /*0070*/  S2R R0, SR_TID.X ;  /* 0x0000000000007919 */ /* 0x000e220000002100 */
[----:B------:R-:W1:Y:S01]  /*0080*/  LDCU UR7, c[0x0][0x388] ;  /* 0x00007100ff0777ac */ /* 0x000e620008000800 */
[----:B------:R-:W2:Y:S01]  /*0090*/  LDC.64 R2, c[0x0][0x380] ;  /* 0x0000e000ff027b82 */ /* 0x000ea20000000a00 */
[----:B------:R-:W-:Y:S01]  /*00a0*/  MOV R10, 0x7f7fffff ;  /* 0x7f7fffff000a7802 */ /* 0x000fe20000000f00 */
[----:B------:R-:W3:Y:S01]  /*00b0*/  S2R R16, SR_TID.Y ;  /* 0x0000000000107919 */ /* 0x000ee20000002200 */
[----:B------:R-:W4:Y:S01]  /*00c0*/  LDCU.64 UR8, c[0x0][0x358] ;  /* 0x00006b00ff0877ac */ /* 0x000f220008000a00 */
[----:B------:R-:W-:Y:S02]  /*00d0*/  IMAD.MOV.U32 R12, RZ, RZ, 0x7f7fffff ;  /* 0x7f7fffffff0c7424 */ /* 0x000fe400078e00ff */
[--C-:B0-----:R-:W-:Y:S02]  /*00e0*/  IMAD R7, R5, 0x20, R0.reuse ;  /* 0x0000002005077824 */ /* 0x101fe400078e0200 */
[----:B------:R-:W-:-:S02]  /*00f0*/  IMAD R11, R11, 0x20, R0 ;  /* 0x000000200b0b7824 */ /* 0x000fc400078e0200 */
[--C-:B---3--:R-:W-:Y:S02]  /*0100*/  IMAD R4, R4, 0x20, R16.reuse ;  /* 0x0000002004047824 */ /* 0x108fe400078e0210 */
[----:B------:R-:W-:-:S03]  /*0110*/  IMAD R6, R5, 0x20, R16 ;  /* 0x0000002005067824 */ /* 0x000fc600078e0210 */
[----:B------:R-:W-:Y:S02]  /*0120*/  VIMNMX R8, PT, PT, R4, R7, !PT ;  /* 0x0000000704087248 */ /* 0x000fe40007fe0100 */
[----:B------:R-:W-:Y:S02]  /*0130*/  VIMNMX R9, PT, PT, R11, R6, !PT ;  /* 0x000000060b097248 */ /* 0x000fe40007fe0100 */
[----:B-1----:R-:W-:Y:S02]  /*0140*/  ISETP.GE.AND P0, PT, R8, UR7, PT ;  /* 0x0000000708007c0c */ /* 0x002fe4000bf06270 */
[----:B------:R-:W-:-:S11]  /*0150*/  ISETP.GE.AND P1, PT, R9, UR7, PT ;  /* 0x0000000709007c0c */ /* 0x000fd6000bf26270 */
[----:B------:R-:W-:Y:S02]  /*0160*/  @!P0 IMAD R7, R4, UR7, R7 ;  /* 0x0000000704078c24 */ /* 0x000fe4000f8e0207 */
[----:B------:R-:W-:Y:S02]  /*0170*/  @!P1 IMAD R9, R6, UR7, R11 ;  /* 0x0000000706099c24 */ /* 0x000fe4000f8e020b */
[----:B--2---:R-:W-:-:S04]  /*0180*/  @!P0 IMAD.WIDE R6, R7, 0x4, R2 ;  /* 0x0000000407068825 */ /* 0x004fc800078e0202 */
[----:B------:R-:W-:Y:S01]  /*0190*/  @!P1 IMAD.WIDE R8, R9, 0x4, R2 ;  /* 0x0000000409089825 */ /* 0x000fe200078e0202 */
[----:B----4-:R-:W2:Y:S04]  /*01a0*/  @!P0 LDG.E R10, desc[UR8][R6.64] ;  /* 0x00000008060a8981 */ /* 0x010ea8000c1e1900 */
[----:B------:R0:W3:Y:S01]  /*01b0*/  @!P1 LDG.E R12, desc[UR8][R8.64] ;  /* 0x00000008080c9981 */ /* 0x0000e2000c1e1900 */
[----:B------:R-:W1:Y:S01]  /*01c0*/  S2UR UR6, SR_CgaCtaId ;  /* 0x00000000000679c3 */ /* 0x000e620000008800 */
[----:B------:R-:W-:Y:S01]  /*01d0*/  UMOV UR4, 0x400 ;  /* 0x0000040000047882 */ /* 0x000fe20000000000 */
[C---:B------:R-:W-:Y:S01]  /*01e0*/  VIMNMX R14, PT, PT, R4.reuse, R11, !PT ;  /* 0x0000000b040e7248 */ /* 0x040fe20007fe0100 */
[----:B------:R-:W-:Y:S01]  /*01f0*/  UIADD3 UR5, UPT, UPT, UR4, 0x1000, URZ ;  /* 0x0000100004057890 */ /* 0x000fe2000fffe0ff */
[----:B------:R-:W-:-:S02]  /*0200*/  IMAD R11, R4, UR7, R11 ;  /* 0x00000007040b7c24 */ /* 0x000fc4000f8e020b */
[----:B------:R-:W-:Y:S02]  /*0210*/  ISETP.GE.AND P0, PT, R14, UR7, PT ;  /* 0x000000070e007c0c */ /* 0x000fe4000bf06270 */
[----:B------:R-:W-:Y:S01]  /*0220*/  IMAD.WIDE.U32 R2, R11, 0x4, R2 ;  /* 0x000000040b027825 */ /* 0x000fe200078e0002 */
[----:B0-----:R-:W-:Y:S01]  /*0230*/  MOV R9, 0x7f7fffff ;  /* 0x7f7fffff00097802 */ /* 0x001fe20000000f00 */
[----:B------:R-:W0:Y:S01]  /*0240*/  LDC R11, c[0x0][0x38c] ;  /* 0x0000e300ff0b7b82 */ /* 0x000e220000000800 */
[----:B-1----:R-:W-:Y:S02]  /*0250*/  ULEA UR4, UR6, UR4, 0x18 ;  /* 0x0000000406047291 */ /* 0x002fe4000f8ec0ff */
[----:B------:R-:W-:-:S04]  /*0260*/  ULEA UR5, UR6, UR5, 0x18 ;  /* 0x0000000506057291 */ /* 0x000fc8000f8ec0ff */
[C---:B------:R-:W-:Y:S02]  /*0270*/  LEA R13, R16.reuse, UR4, 0x7 ;  /* 0x00000004100d7c11 */ /* 0x040fe4000f8e38ff */
[----:B------:R-:W-:-:S03]  /*0280*/  LEA R15, R16, UR5, 0x7 ;  /* 0x00000005100f7c11 */ /* 0x000fc6000f8e38ff */
[C---:B------:R-:W-:Y:S02]  /*0290*/  IMAD R7, R0.reuse, 0x4, R13 ;  /* 0x0000000400077824 */ /* 0x040fe400078e020d */
[----:B------:R-:W-:Y:S02]  /*02a0*/  IMAD R15, R0, 0x4, R15 ;  /* 0x00000004000f7824 */ /* 0x000fe400078e020f */
[----:B------:R-:W-:-:S04]  /*02b0*/  IMAD.MOV R4, RZ, RZ, -R5 ;  /* 0x000000ffff047224 */ /* 0x000fc800078e0a05 */
[----:B0-----:R-:W-:Y:S01]  /*02c0*/  IMAD R4, R4, 0x20, R11 ;  /* 0x0000002004047824 */ /* 0x001fe200078e020b */
[----:B------:R-:W-:Y:S01]  /*02d0*/  ISETP.GE.AND P1, PT, R14, UR7, PT ;  /* 0x000000070e007c0c */ /* 0x000fe2000bf26270 */
[----:B--2---:R0:W-:Y:S04]  /*02e0*/  STS [R7], R10 ;  /* 0x0000000a07007388 */ /* 0x0041e80000000800 */
[----:B---3--:R0:W-:Y:S01]  /*02f0*/  STS [R15], R12 ;  /* 0x0000000c0f007388 */ /* 0x0081e20000000800 */
[----:B------:R-:W-:Y:S06]  /*0300*/  BAR.SYNC.DEFER_BLOCKING 0x0 ;  /* 0x0000000000007b1d */ /* 0x000fec0000010000 */
[----:B------:R0:W5:Y:S01]  /*0310*/  @!P0 LDG.E R9, desc[UR8][R2.64] ;  /* 0x0000000802098981 */ /* 0x000162000c1e1900 */
[----:B------:R-:W-:-:S13]  /*0320*/  ISETP.GT.U32.AND P0, PT, R4, 0x1f, PT ;  /* 0x0000001f0400780c */ /* 0x000fda0003f04070 */
[----:B0-----:R-:W-:Y:S05]  /*0330*/  @P0 BRA `(.L_x_0) ;  /* 0x0000000000280947 */ /* 0x001fea0003800000 */
[C---:B------:R-:W-:Y:S01]  /*0340*/  LEA R5, R4.reuse, UR5, 0x7 ;  /* 0x0000000504057c11 */ /* 0x040fe2000f8e38ff */
[----:B------:R-:W-:-:S03]  /*0350*/  IMAD R4, R4, 0x4, R13 ;  /* 0x0000000404047824 */ /* 0x000fc600078e020d */
[----:B------:R-:W-:-:S03]  /*0360*/  LEA R5, R0, R5, 0x2 ;  /* 0x0000000500057211 */ /* 0x000fc600078e10ff */
[----:B------:R-:W-:Y:S04]  /*0370*/  LDS R4, [R4] ;  /* 0x0000000004047984 */ /* 0x000fe80000000800 */
[----:B------:R-:W0:Y:S02]  /*0380*/  LDS R5, [R5] ;  /* 0x0000000005057984 */ /* 0x000e240000000800 */
[----:B0-----:R-:W-:-:S04]  /*0390*/  FSETP.GEU.AND P0, PT, R5, 3.40282346638528859812e+38, PT ;  /* 0x7f7fffff0500780b */ /* 0x001fc80003f0e000 */
[----:B------:R-:W-:-:S13]  /*03a0*/  FSETP.GEU.OR P0, PT, R4, 3.40282346638528859812e+38, P0 ;  /* 0x7f7fffff0400780b */ /* 0x000fda000070e400 */
[----:B------:R-:W-:-:S05]  /*03b0*/  @!P0 FADD R0, R4, R5 ;  /* 0x0000000504008221 */ /* 0x000fca0000000000 */
[----:B-----5:R-:W-:-:S04]  /*03c0*/  @!P0 FSETP.GEU.AND P2, PT, R0, R9, PT ;  /* 0x000000090000820b */ /* 0x020fc80003f4e000 */
[----:B------:R-:W-:-:S09]  /*03d0*/  @!P0 FSEL R9, R0, R9, !P2 ;  /* 0x0000000900098208 */ /* 0x000fd20005000000 */
.L_x_0:
[----:B------:R-:W-:Y:S05]  /*03e0*/  @P1 EXIT ;  /* 0x000000000000194d */ /* 0x000fea0003800000 */
[----:B-----5:R-:W-:Y:S01]  /*03f0*/  STG.E desc[UR8][R2.64], R9 ;  /* 0x0000000902007986 */ /* 0x020fe2000c101908 */
[----:B------:R-:W-:Y:S05]  /*0400*/  EXIT ;  /* 0x000000000000794d */ /* 0x000fea0003800000 */
.L_x_1:
[----:B------:R-:W-:-:S00]  /*0410*/  BRA `(.L_x_1) ;  /* 0xfffffffc00fc7947 */ /* 0x000fc0000383ffff */
[----:B------:R-:W-:-:S00]  /*0420*/  NOP ;  /* 0x0000000000007918 */ /* 0x000fc00000000000 */
        /* <DEDUP_REMOVED lines=13> */
.L_x_9:


//--------------------- .text.floyd_warshall_phase2_col --------------------------
	.section	.text.floyd_warshall_phase2_col,"ax",@progbits
	.align	128
        .global         floyd_warshall_phase2_col
        .type           floyd_warshall_phase2_col,@function
        .size           floyd_warshall_phase2_col,(.L_x_10 - floyd_warshall_phase2_col)
        .other          floyd_warshall_phase2_col,@"STO_CUDA_ENTRY STV_DEFAULT"
floyd_warshall_phase2_col:
.text.floyd_warshall_phase2_col:
[----:B------:R-:W-:Y:S01]  /*0000*/  LDC R1, c[0x0][0x37c] ;  /* 0x0000df00ff017b82 */ /* 0x000fe20000000800 */
[----:B------:R-:W0:Y:S07]  /*0010*/  S2R R9, SR_CTAID.X ;  /* 0x0000000000097919 */ /* 0x000e2e0000002500 */
[----:B------:R-:W0:Y:S02]  /*0020*/  LDC R14, c[0x0][0x390] ;  /* 0x0000e400ff0e7b82 */ /* 0x000e240000000800 */
[----:B0-----:R-:W-:-:S13]  /*0030*/  ISETP.NE.AND P0, PT, R9, R14, PT ;  /* 0x0000000e0900720c */ /* 0x001fda0003f05270 */
[----:B------:R-:W-:Y:S05]  /*0040*/  @!P0 EXIT ;  /* 0x000000000000894d */ /* 0x000fea0003800000 */
[----:B------:R-:W0:Y:S01]  /*0050*/  S2R R12, SR_TID.Y ;  /* 0x00000000000c7919 */ /* 0x000e220000002200 */
[----:B------:R-:W1:Y:S01]  /*0060*/  LDCU UR8, c[0x0][0x388] ;  /* 0x00007100ff0877ac */ /* 0x000e620008000800 */
[----:B------:R-:W2:Y:S01]  /*0070*/  LDC.64 R2, c[0x0][0x380] ;  /* 0x0000e000ff027b82 */ /* 0x000ea20000000a00 */
[----:B------:R-:W-:Y:S01]  /*0080*/  IMAD.MOV.U32 R8, RZ, RZ, 0x7f7fffff ;  /* 0x7f7fffffff087424 */ /* 0x000fe200078e00ff */
[----:B------:R-:W3:Y:S01]  /*0090*/  S2R R13, SR_TID.X ;  /* 0x00000000000d7919 */ /* 0x000ee20000002100 */
[----:B------:R-:W4:Y:S05]  /*00a0*/  LDCU.64 UR6, c[0x0][0x358] ;  /* 0x00006b00ff0677ac */ /* 0x000f2a0008000a00 */
[----:B------:R-:W4:Y:S01]  /*00b0*/  LDC R15, c[0x0][0x38c] ;  /* 0x0000e300ff0f7b82 */ /* 0x000f220000000800 */
[----:B0-----:R-:W-:-:S02]  /*00c0*/  IMAD R5, R14, 0x20, R12 ;  /* 0x000000200e057824 */ /* 0x001fc400078e020c */
[----:B---3--:R-:W-:-:S05]  /*00d0*/  IMAD R0, R14, 0x20, R13 ;  /* 0x000000200e007824 */ /* 0x008fca00078e020d */
[----:B------:R-:W-:-:S04]  /*00e0*/  VIMNMX R4, PT, PT, R0, R5, !PT ;  /* 0x0000000500047248 */ /* 0x000fc80007fe0100 */
[----:B-1----:R-:W-:-:S13]  /*00f0*/  ISETP.GE.AND P0, PT, R4, UR8, PT ;  /* 0x0000000804007c0c */ /* 0x002fda000bf06270 */
[----:B------:R-:W-:-:S04]  /*0100*/  @!P0 IMAD R7, R5, UR8, R0 ;  /* 0x0000000805078c24 */ /* 0x000fc8000f8e0200 */
[----:B--2---:R-:W-:-:S05]  /*0110*/  @!P0 IMAD.WIDE R6, R7, 0x4, R2 ;  /* 0x0000000407068825 */ /* 0x004fca00078e0202 */
[----:B----4-:R0:W2:Y:S01]  /*0120*/  @!P0 LDG.E R8, desc[UR6][R6.64] ;  /* 0x0000000606088981 */ /* 0x0100a2000c1e1900 */
[----:B------:R-:W1:Y:S01]  /*0130*/  S2UR UR5, SR_CgaCtaId ;  /* 0x00000000000579c3 */ /* 0x000e620000008800 */
[----:B------:R-:W-:Y:S01]  /*0140*/  IMAD R9, R9, 0x20, R12 ;  /* 0x0000002009097824 */ /* 0x000fe200078e020c */
[----:B------:R-:W-:-:S03]  /*0150*/  MOV R11, 0x7f7fffff ;  /* 0x7f7fffff000b7802 */ /* 0x000fc60000000f00 */
[----:B------:R-:W-:Y:S01]  /*0160*/  IMAD R5, R9, UR8, R0 ;  /* 0x0000000809057c24 */ /* 0x000fe2000f8e0200 */
[----:B------:R-:W-:Y:S01]  /*0170*/  VIMNMX R10, PT, PT, R0, R9, !PT ;  /* 0x00000009000a7248 */ /* 0x000fe20007fe0100 */
[----:B0-----:R-:W-:-:S03]  /*0180*/  IMAD.MOV R6, RZ, RZ, -R14 ;  /* 0x000000ffff067224 */ /* 0x001fc600078e0a0e */
[----:B------:R-:W-:Y:S01]  /*0190*/  ISETP.GE.AND P0, PT, R10, UR8, PT ;  /* 0x000000080a007c0c */ /* 0x000fe2000bf06270 */
[----:B------:R-:W-:Y:S01]  /*01a0*/  IMAD.WIDE R4, R5, 0x4, R2 ;  /* 0x0000000405047825 */ /* 0x000fe200078e0202 */
[----:B------:R-:W-:-:S03]  /*01b0*/  UMOV UR4, 0x400 ;  /* 0x0000040000047882 */ /* 0x000fc60000000000 */
[----:B------:R-:W-:-:S08]  /*01c0*/  IMAD R6, R6, 0x20, R15 ;  /* 0x0000002006067824 */ /* 0x000fd000078e020f */
[----:B------:R0:W5:Y:S01]  /*01d0*/  @!P0 LDG.E R11, desc[UR6][R4.64] ;  /* 0x00000006040b8981 */ /* 0x000162000c1e1900 */
[----:B-1----:R-:W-:Y:S01]  /*01e0*/  ULEA UR4, UR5, UR4, 0x18 ;  /* 0x0000000405047291 */ /* 0x002fe2000f8ec0ff */
[----:B------:R-:W-:Y:S02]  /*01f0*/  ISETP.GT.U32.AND P0, PT, R6, 0x1f, PT ;  /* 0x0000001f0600780c */ /* 0x000fe40003f04070 */
[----:B------:R-:W-:-:S03]  /*0200*/  ISETP.GE.AND P1, PT, R10, UR8, PT ;  /* 0x000000080a007c0c */ /* 0x000fc6000bf26270 */
[----:B------:R-:W-:-:S04]  /*0210*/  LEA R0, R12, UR4, 0x7 ;  /* 0x000000040c007c11 */ /* 0x000fc8000f8e38ff */
[----:B------:R-:W-:-:S05]  /*0220*/  LEA R7, R13, R0, 0x2 ;  /* 0x000000000d077211 */ /* 0x000fca00078e10ff */
[----:B--2---:R0:W-:Y:S01]  /*0230*/  STS [R7], R8 ;  /* 0x0000000807007388 */ /* 0x0041e20000000800 */
[----:B------:R-:W-:Y:S06]  /*0240*/  BAR.SYNC.DEFER_BLOCKING 0x0 ;  /* 0x0000000000007b1d */ /* 0x000fec0000010000 */
[----:B------:R-:W-:Y:S05]  /*0250*/  @P0 BRA `(.L_x_2) ;  /* 0x0000000000300947 */ /* 0x000fea0003800000 */
[----:B------:R-:W-:-:S04]  /*0260*/  IMAD R9, R9, UR8, R15 ;  /* 0x0000000809097c24 */ /* 0x000fc8000f8e020f */
[----:B------:R-:W-:-:S06]  /*0270*/  IMAD.WIDE R2, R9, 0x4, R2 ;  /* 0x0000000409027825 */ /* 0x000fcc00078e0202 */
[----:B------:R-:W2:Y:S01]  /*0280*/  LDG.E R2, desc[UR6][R2.64] ;  /* 0x0000000602027981 */ /* 0x000ea2000c1e1900 */
[----:B------:R-:W-:-:S05]  /*0290*/  LEA R6, R6, UR4, 0x7 ;  /* 0x0000000406067c11 */ /* 0x000fca000f8e38ff */
[----:B------:R-:W-:-:S05]  /*02a0*/  IMAD R6, R13, 0x4, R6 ;  /* 0x000000040d067824 */ /* 0x000fca00078e0206 */
[----:B0-----:R-:W0:Y:S01]  /*02b0*/  LDS R7, [R6] ;  /* 0x0000000006077984 */ /* 0x001e220000000800 */
[----:B--2---:R-:W-:-:S04]  /*02c0*/  FSETP.GEU.AND P0, PT, R2, 3.40282346638528859812e+38, PT ;  /* 0x7f7fffff0200780b */ /* 0x004fc80003f0e000 */
[----:B------:R-:W-:-:S04]  /*02d0*/  ISETP.GE.OR P0, PT, R10, UR8, P0 ;  /* 0x000000080a007c0c */ /* 0x000fc80008706670 */
[----:B0-----:R-:W-:-:S13]  /*02e0*/  FSETP.GEU.OR P0, PT, R7, 3.40282346638528859812e+38, P0 ;  /* 0x7f7fffff0700780b */ /* 0x001fda000070e400 */
[----:B------:R-:W-:-:S05]  /*02f0*/  @!P0 FADD R0, R2, R7 ;  /* 0x0000000702008221 */ /* 0x000fca0000000000 */
[----:B-----5:R-:W-:-:S04]  /*0300*/  @!P0 FSETP.GEU.AND P2, PT, R0, R11, PT ;  /* 0x0000000b0000820b */ /* 0x020fc80003f4e000 */
[----:B------:R-:W-:-:S09]  /*0310*/  @!P0 FSEL R11, R0, R11, !P2 ;  /* 0x0000000b000b8208 */ /* 0x000fd20005000000 */
.L_x_2:
[----:B------:R-:W-:Y:S05]  /*0320*/  @P1 EXIT ;  /* 0x000000000000194d */ /* 0x000fea0003800000 */
[----:B-----5:R-:W-:Y:S01]  /*0330*/  STG.E desc[UR6][R4.64], R11 ;  /* 0x0000000b04007986 */ /* 0x020fe2000c101906 */
[----:B------:R-:W-:Y:S05]  /*0340*/  EXIT ;  /* 0x000000000000794d */ /* 0x000fea0003800000 */
.L_x_3:
        /* <DEDUP_REMOVED lines=11> */
.L_x_10:


//--------------------- .text.floyd_warshall_phase2_row --------------------------
	.section	.text.floyd_warshall_phase2_row,"ax",@progbits
	.align	128
        .global         floyd_warshall_phase2_row
        .type           floyd_warshall_phase2_row,@function
        .size           floyd_warshall_phase2_row,(.L_x_11 - floyd_warshall_phase2_row)
        .other          floyd_warshall_phase2_row,@"STO_CUDA_ENTRY STV_DEFAULT"
floyd_warshall_phase2_row:
.text.floyd_warshall_phase2_row:
        /* <DEDUP_REMOVED lines=11> */
[----:B------:R-:W4:Y:S08]  /*00b0*/  S2UR UR5, SR_CgaCtaId ;  /* 0x00000000000579c3 */ /* 0x000f300000008800 */
        /* <DEDUP_REMOVED lines=8> */
[----:B------:R-:W-:Y:S01]  /*0140*/  LEA R9, R4, R15, 0x5 ;  /* 0x0000000f04097211 */ /* 0x000fe200078e28ff */
[----:B------:R-:W-:-:S03]  /*0150*/  IMAD.MOV.U32 R11, RZ, RZ, 0x7f7fffff ;  /* 0x7f7fffffff0b7424 */ /* 0x000fc600078e00ff */
[C---:B------:R-:W-:Y:S01]  /*0160*/  VIMNMX R10, PT, PT, R0.reuse, R9, !PT ;  /* 0x00000009000a7248 */ /* 0x040fe20007fe0100 */
[----:B------:R-:W-:-:S03]  /*0170*/  IMAD R5, R0, UR8, R9 ;  /* 0x0000000800057c24 */ /* 0x000fc6000f8e0209 */
[----:B------:R-:W-:Y:S01]  /*0180*/  ISETP.GE.AND P0, PT, R10, UR8, PT ;  /* 0x000000080a007c0c */ /* 0x000fe2000bf06270 */
[----:B------:R-:W-:Y:S01]  /*0190*/  IMAD.MOV R13, RZ, RZ, -R13 ;  /* 0x000000ffff0d7224 */ /* 0x000fe200078e0a0d */
[----:B------:R-:W-:Y:S01]  /*01a0*/  UMOV UR4, 0x400 ;  /* 0x0000040000047882 */ /* 0x000fe20000000000 */
[----:B------:R-:W-:Y:S01]  /*01b0*/  IMAD.WIDE R4, R5, 0x4, R2 ;  /* 0x0000000405047825 */ /* 0x000fe200078e0202 */
[----:B------:R-:W-:Y:S02]  /*01c0*/  ULEA UR4, UR5, UR4, 0x18 ;  /* 0x0000000405047291 */ /* 0x000fe4000f8ec0ff */
[----:B------:R-:W-:-:S04]  /*01d0*/  LEA R13, R13, R14, 0x5 ;  /* 0x0000000e0d0d7211 */ /* 0x000fc800078e28ff */
[----:B------:R-:W-:-:S03]  /*01e0*/  LEA R0, R12, UR4, 0x7 ;  /* 0x000000040c007c11 */ /* 0x000fc6000f8e38ff */
[----:B------:R1:W5:Y:S01]  /*01f0*/  @!P0 LDG.E R11, desc[UR6][R4.64] ;  /* 0x00000006040b8981 */ /* 0x000362000c1e1900 */
[----:B------:R-:W-:Y:S01]  /*0200*/  ISETP.GT.U32.AND P0, PT, R13, 0x1f, PT ;  /* 0x0000001f0d00780c */ /* 0x000fe20003f04070 */
[----:B0-----:R-:W-:Y:S01]  /*0210*/  IMAD R7, R15, 0x4, R0 ;  /* 0x000000040f077824 */ /* 0x001fe200078e0200 */
[----:B------:R-:W-:-:S04]  /*0220*/  ISETP.GE.AND P1, PT, R10, UR8, PT ;  /* 0x000000080a007c0c */ /* 0x000fc8000bf26270 */
[----:B--2---:R1:W-:Y:S01]  /*0230*/  STS [R7], R8 ;  /* 0x0000000807007388 */ /* 0x0043e20000000800 */
[----:B------:R-:W-:Y:S06]  /*0240*/  BAR.SYNC.DEFER_BLOCKING 0x0 ;  /* 0x0000000000007b1d */ /* 0x000fec0000010000 */
[----:B------:R-:W-:Y:S05]  /*0250*/  @P0 BRA `(.L_x_4) ;  /* 0x00000000002c0947 */ /* 0x000fea0003800000 */
[----:B------:R-:W-:-:S04]  /*0260*/  IMAD R9, R14, UR8, R9 ;  /* 0x000000080e097c24 */ /* 0x000fc8000f8e0209 */
[----:B------:R-:W-:-:S06]  /*0270*/  IMAD.WIDE R2, R9, 0x4, R2 ;  /* 0x0000000409027825 */ /* 0x000fcc00078e0202 */
[----:B------:R-:W2:Y:S01]  /*0280*/  LDG.E R3, desc[UR6][R2.64] ;  /* 0x0000000602037981 */ /* 0x000ea2000c1e1900 */
[----:B------:R-:W-:-:S06]  /*0290*/  LEA R0, R13, R0, 0x2 ;  /* 0x000000000d007211 */ /* 0x000fcc00078e10ff */
[----:B------:R-:W0:Y:S02]  /*02a0*/  LDS R0, [R0] ;  /* 0x0000000000007984 */ /* 0x000e240000000800 */
[----:B0-----:R-:W-:-:S04]  /*02b0*/  FSETP.GEU.AND P0, PT, R0, 3.40282346638528859812e+38, PT ;  /* 0x7f7fffff0000780b */ /* 0x001fc80003f0e000 */
[----:B------:R-:W-:-:S04]  /*02c0*/  ISETP.GE.OR P0, PT, R10, UR8, P0 ;  /* 0x000000080a007c0c */ /* 0x000fc80008706670 */
[----:B--2---:R-:W-:-:S13]  /*02d0*/  FSETP.GEU.OR P0, PT, R3, 3.40282346638528859812e+38, P0 ;  /* 0x7f7fffff0300780b */ /* 0x004fda000070e400 */
[----:B------:R-:W-:-:S05]  /*02e0*/  @!P0 FADD R6, R0, R3 ;  /* 0x0000000300068221 */ /* 0x000fca0000000000 */
[----:B-----5:R-:W-:-:S04]  /*02f0*/  @!P0 FSETP.GEU.AND P2, PT, R6, R11, PT ;  /* 0x0000000b0600820b */ /* 0x020fc80003f4e000 */
[----:B------:R-:W-:-:S09]  /*0300*/  @!P0 FSEL R11, R6, R11, !P2 ;  /* 0x0000000b060b8208 */ /* 0x000fd20005000000 */
.L_x_4:
[----:B------:R-:W-:Y:S05]  /*0310*/  @P1 EXIT ;  /* 0x000000000000194d */ /* 0x000fea0003800000 */
[----:B-----5:R-:W-:Y:S01]  /*0320*/  STG.E desc[UR6][R4.64], R11 ;  /* 0x0000000b04007986 */ /* 0x020fe2000c101906 */
[----:B------:R-:W-:Y:S05]  /*0330*/  EXIT ;  /* 0x000000000000794d */ /* 0x000fea0003800000 */
.L_x_5:
        /* <DEDUP_REMOVED lines=12> */
.L_x_11:


//--------------------- .text.floyd_warshall_phase1 --------------------------
	.section	.text.floyd_warshall_phase1,"ax",@progbits
	.align	128
        .global         floyd_warshall_phase1
        .type           floyd_warshall_phase1,@function
        .size           floyd_warshall_phase1,(.L_x_12 - floyd_warshall_phase1)
        .other          floyd_warshall_phase1,@"STO_CUDA_ENTRY STV_DEFAULT"
floyd_warshall_phase1:
.text.floyd_warshall_phase1:
[----:B------:R-:W-:Y:S01]  /*0000*/  LDC R1, c[0x0][0x37c] ;  /* 0x0000df00ff017b82 */ /* 0x000fe20000000800 */
[----:B------:R-:W0:Y:S07]  /*0010*/  S2R R4, SR_TID.Y ;  /* 0x0000000000047919 */ /* 0x000e2e0000002200 */
[----:B------:R-:W0:Y:S01]  /*0020*/  LDC R6, c[0x0][0x390] ;  /* 0x0000e400ff067b82 */ /* 0x000e220000000800 */
[----:B------:R-:W1:Y:S01]  /*0030*/  LDCU UR8, c[0x0][0x388] ;  /* 0x00007100ff0877ac */ /* 0x000e620008000800 */
[----:B------:R-:W2:Y:S01]  /*0040*/  S2R R9, SR_TID.X ;  /* 0x0000000000097919 */ /* 0x000ea20000002100 */
[----:B------:R-:W3:Y:S05]  /*0050*/  LDCU.64 UR6, c[0x0][0x358] ;  /* 0x00006b00ff0677ac */ /* 0x000eea0008000a00 */
[----:B------:R-:W4:Y:S08]  /*0060*/  LDC.64 R2, c[0x0][0x380] ;  /* 0x0000e000ff027b82 */ /* 0x000f300000000a00 */
[----:B------:R-:W5:Y:S08]  /*0070*/  S2UR UR5, SR_CgaCtaId ;  /* 0x00000000000579c3 */ /* 0x000f700000008800 */
[----:B------:R-:W5:Y:S01]  /*0080*/  LDC R8, c[0x0][0x38c] ;  /* 0x0000e300ff087b82 */ /* 0x000f620000000800 */
[----:B0-----:R-:W-:-:S02]  /*0090*/  IMAD R0, R6, 0x20, R4 ;  /* 0x0000002006007824 */ /* 0x001fc400078e0204 */
[----:B--2---:R-:W-:-:S05]  /*00a0*/  IMAD R5, R6, 0x20, R9 ;  /* 0x0000002006057824 */ /* 0x004fca00078e0209 */
[C---:B------:R-:W-:Y:S01]  /*00b0*/  VIMNMX R10, PT, PT, R0.reuse, R5, !PT ;  /* 0x00000005000a7248 */ /* 0x040fe20007fe0100 */
[----:B-1----:R-:W-:Y:S02]  /*00c0*/  IMAD R5, R0, UR8, R5 ;  /* 0x0000000800057c24 */ /* 0x002fe4000f8e0205 */
[----:B------:R-:W-:Y:S01]  /*00d0*/  IMAD.MOV.U32 R0, RZ, RZ, 0x7f7fffff ;  /* 0x7f7fffffff007424 */ /* 0x000fe200078e00ff */
[----:B------:R-:W-:Y:S01]  /*00e0*/  ISETP.GE.AND P0, PT, R10, UR8, PT ;  /* 0x000000080a007c0c */ /* 0x000fe2000bf06270 */
[----:B----4-:R-:W-:-:S12]  /*00f0*/  IMAD.WIDE R2, R5, 0x4, R2 ;  /* 0x0000000405027825 */ /* 0x010fd800078e0202 */
[----:B---3--:R-:W2:Y:S01]  /*0100*/  @!P0 LDG.E R0, desc[UR6][R2.64] ;  /* 0x0000000602008981 */ /* 0x008ea2000c1e1900 */
[----:B------:R-:W-:Y:S01]  /*0110*/  IMAD.MOV R7, RZ, RZ, -R6 ;  /* 0x000000ffff077224 */ /* 0x000fe200078e0a06 */
[----:B------:R-:W-:Y:S01]  /*0120*/  UMOV UR4, 0x400 ;  /* 0x0000040000047882 */ /* 0x000fe20000000000 */
[----:B------:R-:W-:Y:S01]  /*0130*/  ISETP.GE.AND P1, PT, R10, UR8, PT ;  /* 0x000000080a007c0c */ /* 0x000fe2000bf26270 */
[----:B-----5:R-:W-:Y:S02]  /*0140*/  ULEA UR4, UR5, UR4, 0x18 ;  /* 0x0000000405047291 */ /* 0x020fe4000f8ec0ff */
[----:B------:R-:W-:-:S04]  /*0150*/  LEA R7, R7, R8, 0x5 ;  /* 0x0000000807077211 */ /* 0x000fc800078e28ff */
[----:B------:R-:W-:Y:S02]  /*0160*/  ISETP.GT.U32.AND P0, PT, R7, 0x1f, PT ;  /* 0x0000001f0700780c */ /* 0x000fe40003f04070 */
[----:B------:R-:W-:-:S05]  /*0170*/  LEA R4, R4, UR4, 0x7 ;  /* 0x0000000404047c11 */ /* 0x000fca000f8e38ff */
[----:B------:R-:W-:-:S05]  /*0180*/  IMAD R5, R9, 0x4, R4 ;  /* 0x0000000409057824 */ /* 0x000fca00078e0204 */
[----:B--2---:R0:W-:Y:S01]  /*0190*/  STS [R5], R0 ;  /* 0x0000000005007388 */ /* 0x0041e20000000800 */
[----:B------:R-:W-:Y:S06]  /*01a0*/  BAR.SYNC.DEFER_BLOCKING 0x0 ;  /* 0x0000000000007b1d */ /* 0x000fec0000010000 */
[----:B------:R-:W-:Y:S05]  /*01b0*/  @P0 BRA `(.L_x_6) ;  /* 0x0000000000340947 */ /* 0x000fea0003800000 */
[C---:B------:R-:W-:Y:S01]  /*01c0*/  LEA R6, R7.reuse, UR4, 0x7 ;  /* 0x0000000407067c11 */ /* 0x040fe2000f8e38ff */
[----:B------:R-:W-:Y:S01]  /*01d0*/  BSSY.RECONVERGENT B0, `(.L_x_6) ;  /* 0x000000b000007945 */ /* 0x000fe20003800200 */
[----:B------:R-:W-:-:S03]  /*01e0*/  LEA R4, R7, R4, 0x2 ;  /* 0x0000000407047211 */ /* 0x000fc600078e10ff */
[----:B------:R-:W-:-:S03]  /*01f0*/  IMAD R6, R9, 0x4, R6 ;  /* 0x0000000409067824 */ /* 0x000fc600078e0206 */
[----:B------:R-:W-:Y:S04]  /*0200*/  LDS R4, [R4] ;  /* 0x0000000004047984 */ /* 0x000fe80000000800 */
[----:B------:R-:W1:Y:S02]  /*0210*/  LDS R7, [R6] ;  /* 0x0000000006077984 */ /* 0x000e640000000800 */
[----:B-1----:R-:W-:-:S04]  /*0220*/  FSETP.GEU.AND P0, PT, R7, 3.40282346638528859812e+38, PT ;  /* 0x7f7fffff0700780b */ /* 0x002fc80003f0e000 */
[----:B------:R-:W-:-:S13]  /*0230*/  FSETP.GEU.OR P0, PT, R4, 3.40282346638528859812e+38, P0 ;  /* 0x7f7fffff0400780b */ /* 0x000fda000070e400 */
[----:B------:R-:W-:Y:S05]  /*0240*/  @P0 BRA `(.L_x_7) ;  /* 0x00000000000c0947 */ /* 0x000fea0003800000 */
[----:B------:R-:W-:-:S05]  /*0250*/  FADD R4, R4, R7 ;  /* 0x0000000704047221 */ /* 0x000fca0000000000 */
[----:B------:R-:W-:-:S13]  /*0260*/  FSETP.GEU.AND P0, PT, R4, R0, PT ;  /* 0x000000000400720b */ /* 0x000fda0003f0e000 */
[----:B------:R1:W-:Y:S02]  /*0270*/  @!P0 STS [R5], R4 ;  /* 0x0000000405008388 */ /* 0x0003e40000000800 */
.L_x_7:
[----:B------:R-:W-:Y:S05]  /*0280*/  BSYNC.RECONVERGENT B0 ;  /* 0x0000000000007941 */ /* 0x000fea0003800200 */
.L_x_6:
[----:B------:R-:W-:Y:S06]  /*0290*/  BAR.SYNC.DEFER_BLOCKING 0x0 ;  /* 0x0000000000007b1d */ /* 0x000fec0000010000 */
[----:B------:R-:W-:Y:S05]  /*02a0*/  @P1 EXIT ;  /* 0x000000000000194d */ /* 0x000fea0003800000 */
[----:B01----:R-:W0:Y:S04]  /*02b0*/  LDS R5, [R5] ;  /* 0x0000000005057984 */ /* 0x003e280000000800 */
[----:B0-----:R-:W-:Y:S01]  /*02c0*/  STG.E desc[UR6][R2.64], R5 ;  /* 0x0000000502007986 */ /* 0x001fe2000c101906 */
[----:B------:R-:W-:Y:S05]  /*02d0*/  EXIT ;  /* 0x000000000000794d */ /* 0x000fea0003800000 */
.L_x_8:
        /* <DEDUP_REMOVED lines=10> */
.L_x_12:


//--------------------- .nv.shared.floyd_warshall_phase3 --------------------------
	.section	.nv.shared.floyd_warshall_phase3,"aw",@nobits
	.sectionflags	@""
	.align	4
.nv.shared.floyd_warshall_phase3:
	.zero		9216


//--------------------- .nv.shared.reserved.0     --------------------------
	.section	.nv.shared.reserved.0,"aw",@nobits
	.weak		__nv_reservedSMEM_offset_0_alias
	.size		__nv_reservedSMEM_offset_0_alias, 0, 64
	.other		__nv_reservedSMEM_offset_0_alias,@"STO_CUDA_RESERVED_SHARED STV_DEFAULT"
__nv_reservedSMEM_offset_0_alias:
	.zero		0
	.zero		64


//--------------------- .nv.shared.floyd_warshall_phase2_col --------------------------
	.section	.nv.shared.floyd_warshall_phase2_col,"aw",@nobits
	.sectionflags	@""
	.align	4
.nv.shared.floyd_warshall_phase2_col:
	.zero		5120


//--------------------- .nv.shared.floyd_warshall_phase2_row --------------------------
	.section	.nv.shared.floyd_warshall_phase2_row,"aw",@nobits
	.sectionflags	@""
	.align	4
.nv.shared.floyd_warshall_phase2_row:
	.zero		5120


//--------------------- .nv.shared.floyd_warshall_phase1 --------------------------
	.section	.nv.shared.floyd_warshall_phase1,"aw",@nobits
	.sectionflags	@""
	.align	4
.nv.shared.floyd_warshall_phase1:
	.zero		5120


//--------------------- .nv.constant0.floyd_warshall_phase3 --------------------------
	.section	.nv.constant0.floyd_warshall_phase3,"a",@progbits
	.sectionflags	@""
	.align	4
.nv.constant0.floyd_warshall_phase3:
	.zero		916


//--------------------- .nv.constant0.floyd_warshall_phase2_col --------------------------
	.section	.nv.constant0.floyd_warshall_phase2_col,"a",@progbits
	.sectionflags	@""
	.align	4
.nv.constant0.floyd_warshall_phase2_col:
	.zero		916


//--------------------- .nv.constant0.floyd_warshall_phase2_row --------------------------
	.section	.nv.constant0.floyd_warshall_phase2_row,"a",@progbits
	.sectionflags	@""
	.align	4
.nv.constant0.floyd_warshall_phase2_row:
	.zero		916


//--------------------- .nv.constant0.floyd_warshall_phase1 --------------------------
	.section	.nv.constant0.floyd_warshall_phase1,"a",@progbits
	.sectionflags	@""
	.align	4
.nv.constant0.floyd_warshall_phase1:
	.zero		916


//--------------------- SYMBOLS --------------------------

	.type		.nv.reservedSmem.offset0,@object
	.size		.nv.reservedSmem.offset0,0x4
	.type		.nv.reservedSmem.cap,@object
	.size		.nv.reservedSmem.cap,0x4
